	.headerflags	@"EF_CUDA_TEXMODE_UNIFIED EF_CUDA_64BIT_ADDRESS EF_CUDA_ACCELERATORS EF_CUDA_SM90 EF_CUDA_VIRTUAL_SM(EF_CUDA_SM90)"
	.elftype	@"ET_EXEC"


//--------------------- .nv.info                  --------------------------
	.section	.nv.info,"",@"SHT_CUDA_INFO"
	.align	4


	//----- nvinfo : EIATTR_REGCOUNT
	.align		4
        /*0000*/ 	.byte	0x04, 0x2f
        /*0002*/ 	.short	(.L_1 - .L_0)
	.align		4
.L_0:
        /*0004*/ 	.word	index@(triton_poi_fused_add_convolution_8)
        /*0008*/ 	.word	0x00000010


	//----- nvinfo : EIATTR_MIN_STACK_SIZE
	.align		4
.L_1:
        /*000c*/ 	.byte	0x04, 0x12
        /*000e*/ 	.short	(.L_3 - .L_2)
	.align		4
.L_2:
        /*0010*/ 	.word	index@(triton_poi_fused_add_convolution_8)
        /*0014*/ 	.word	0x00000000


	//----- nvinfo : EIATTR_FRAME_SIZE
	.align		4
.L_3:
        /*0018*/ 	.byte	0x04, 0x11
        /*001a*/ 	.short	(.L_5 - .L_4)
	.align		4
.L_4:
        /*001c*/ 	.word	index@(triton_poi_fused_add_convolution_8)
        /*0020*/ 	.word	0x00000000


	//----- nvinfo : EIATTR_MIN_STACK_SIZE
	.align		4
.L_5:
        /*0024*/ 	.byte	0x04, 0x12
        /*0026*/ 	.short	(.L_7 - .L_6)
	.align		4
.L_6:
        /*0028*/ 	.word	index@(triton_poi_fused_add_convolution_8)
        /*002c*/ 	.word	0x00000000
.L_7:


//--------------------- .nv.info.triton_poi_fused_add_convolution_8 --------------------------
	.section	.nv.info.triton_poi_fused_add_convolution_8,"",@"SHT_CUDA_INFO"
	.sectionflags	@""
	.align	4


	//----- nvinfo : EIATTR_CUDA_API_VERSION
	.align		4
        /*0000*/ 	.byte	0x04, 0x37
        /*0002*/ 	.short	(.L_9 - .L_8)
.L_8:
        /*0004*/ 	.word	0x0000007c


	//----- nvinfo : EIATTR_KPARAM_INFO
	.align		4
.L_9:
        /*0008*/ 	.byte	0x04, 0x17
        /*000a*/ 	.short	(.L_11 - .L_10)
.L_10:
        /*000c*/ 	.word	0x00000000
        /*0010*/ 	.short	0x0003
        /*0012*/ 	.short	0x0018
        /*0014*/ 	.byte	0x00, 0xf0, 0x11, 0x00


	//----- nvinfo : EIATTR_KPARAM_INFO
	.align		4
.L_11:
        /*0018*/ 	.byte	0x04, 0x17
        /*001a*/ 	.short	(.L_13 - .L_12)
.L_12:
        /*001c*/ 	.word	0x00000000
        /*0020*/ 	.short	0x0002
        /*0022*/ 	.short	0x0010
        /*0024*/ 	.byte	0x00, 0xf4, 0x21, 0x00


	//----- nvinfo : EIATTR_KPARAM_INFO
	.align		4
.L_13:
        /*0028*/ 	.byte	0x04, 0x17
        /*002a*/ 	.short	(.L_15 - .L_14)
.L_14:
        /*002c*/ 	.word	0x00000000
        /*0030*/ 	.short	0x0001
        /*0032*/ 	.short	0x0008
        /*0034*/ 	.byte	0x00, 0xf4, 0x21, 0x00


	//----- nvinfo : EIATTR_KPARAM_INFO
	.align		4
.L_15:
        /*0038*/ 	.byte	0x04, 0x17
        /*003a*/ 	.short	(.L_17 - .L_16)
.L_16:
        /*003c*/ 	.word	0x00000000
        /*0040*/ 	.short	0x0000
        /*0042*/ 	.short	0x0000
        /*0044*/ 	.byte	0x00, 0xf4, 0x21, 0x00


	//----- nvinfo : EIATTR_SPARSE_MMA_MASK
	.align		4
.L_17:
        /*0048*/ 	.byte	0x03, 0x50
        /*004a*/ 	.short	0x0000


	//----- nvinfo : EIATTR_MAXREG_COUNT
	.align		4
        /*004c*/ 	.byte	0x03, 0x1b
        /*004e*/ 	.short	0x00ff


	//----- nvinfo : EIATTR_EXIT_INSTR_OFFSETS
	.align		4
        /*0050*/ 	.byte	0x04, 0x1c
        /*0052*/ 	.short	(.L_19 - .L_18)


	//   ....[0]....
.L_18:
        /*0054*/ 	.word	0x00000210


	//   ....[1]....
        /*0058*/ 	.word	0x00000230


	//----- nvinfo : EIATTR_REQNTID
	.align		4
.L_19:
        /*005c*/ 	.byte	0x04, 0x10
        /*005e*/ 	.short	(.L_21 - .L_20)
.L_20:
        /*0060*/ 	.word	0x00000080
        /*0064*/ 	.word	0x00000001
        /*0068*/ 	.word	0x00000001


	//----- nvinfo : EIATTR_CBANK_PARAM_SIZE
	.align		4
.L_21:
        /*006c*/ 	.byte	0x03, 0x19
        /*006e*/ 	.short	0x001c


	//----- nvinfo : EIATTR_PARAM_CBANK
	.align		4
        /*0070*/ 	.byte	0x04, 0x0a
        /*0072*/ 	.short	(.L_23 - .L_22)
	.align		4
.L_22:
        /*0074*/ 	.word	index@(.nv.constant0.triton_poi_fused_add_convolution_8)
        /*0078*/ 	.short	0x0210
        /*007a*/ 	.short	0x001c


	//----- nvinfo : EIATTR_SW_WAR
	.align		4
.L_23:
        /*007c*/ 	.byte	0x04, 0x36
        /*007e*/ 	.short	(.L_25 - .L_24)
.L_24:
        /*0080*/ 	.word	0x00000008
.L_25:


//--------------------- .nv.callgraph             --------------------------
	.section	.nv.callgraph,"",@"SHT_CUDA_CALLGRAPH"
	.align	4
	.sectionentsize	8
	.align		4
        /*0000*/ 	.word	0x00000000
	.align		4
        /*0004*/ 	.word	0xffffffff
	.align		4
        /*0008*/ 	.word	0x00000000
	.align		4
        /*000c*/ 	.word	0xfffffffe
	.align		4
        /*0010*/ 	.word	0x00000000
	.align		4
        /*0014*/ 	.word	0xfffffffd
	.align		4
        /*0018*/ 	.word	0x00000000
	.align		4
        /*001c*/ 	.word	0xfffffffc


//--------------------- .text.triton_poi_fused_add_convolution_8 --------------------------
	.section	.text.triton_poi_fused_add_convolution_8,"ax",@progbits
	.align	128
        .global         triton_poi_fused_add_convolution_8
        .type           triton_poi_fused_add_convolution_8,@function
        .size           triton_poi_fused_add_convolution_8,(.L_x_1 - triton_poi_fused_add_convolution_8)
        .other          triton_poi_fused_add_convolution_8,@"STO_CUDA_ENTRY STV_DEFAULT"
triton_poi_fused_add_convolution_8:
.text.triton_poi_fused_add_convolution_8:
[----:B------:R-:W0:Y:S02]  /*0000*/  LDC R1, c[0x0][0x28] ;  /* 0x00000a00ff017b82 */ /* 0x000e240000000800 */
[----:B------:R-:W1:Y:S01]  /*0010*/  S2R R0, SR_TID.X ;  /* 0x0000000000007919 */ /* 0x000e620000002100 */
[----:B------:R-:W2:Y:S01]  /*0020*/  LDC.64 R4, c[0x0][0x218] ;  /* 0x00008600ff047b82 */ /* 0x000ea20000000a00 */
[----:B------:R-:W-:Y:S01]  /*0030*/  ULDC.64 UR4, c[0x0][0x208] ;  /* 0x0000820000047ab9 */ /* 0x000fe20000000a00 */
[----:B------:R-:W-:Y:S01]  /*0040*/  CS2R R12, SRZ ;  /* 0x00000000000c7805 */ /* 0x000fe2000001ff00 */
[----:B------:R-:W3:Y:S05]  /*0050*/  S2R R9, SR_CTAID.X ;  /* 0x0000000000097919 */ /* 0x000eea0000002500 */
[----:B------:R-:W4:Y:S08]  /*0060*/  LDC.64 R6, c[0x0][0x220] ;  /* 0x00008800ff067b82 */ /* 0x000f300000000a00 */
[----:B------:R-:W5:Y:S01]  /*0070*/  LDC.64 R2, c[0x0][0x210] ;  /* 0x00008400ff027b82 */ /* 0x000f620000000a00 */
[----:B-1----:R-:W-:Y:S01]  /*0080*/  IMAD.SHL.U32 R0, R0, 0x2, RZ ;  /* 0x0000000200007824 */ /* 0x002fe200078e00ff */
[----:B---3--:R-:W-:-:S04]  /*0090*/  SHF.R.S32.HI R8, RZ, 0x17, R9 ;  /* 0x00000017ff087819 */ /* 0x008fc80000011409 */
[----:B------:R-:W-:Y:S02]  /*00a0*/  LOP3.LUT R0, R0, 0xfe, RZ, 0xc0, !PT ;  /* 0x000000fe00007812 */ /* 0x000fe400078ec0ff */
[----:B------:R-:W-:-:S03]  /*00b0*/  SGXT R8, R8, 0x1 ;  /* 0x000000010808781a */ /* 0x000fc60000000200 */
[----:B------:R-:W-:-:S04]  /*00c0*/  IMAD R9, R9, 0x100, R0 ;  /* 0x0000010009097824 */ /* 0x000fc800078e0200 */
[C---:B----4-:R-:W-:Y:S01]  /*00d0*/  IMAD.WIDE R6, R9.reuse, 0x4, R6 ;  /* 0x0000000409067825 */ /* 0x050fe200078e0206 */
[----:B------:R-:W-:Y:S02]  /*00e0*/  LEA.HI R8, R8, R9, RZ, 0x4 ;  /* 0x0000000908087211 */ /* 0x000fe400078f20ff */
[C---:B------:R-:W-:Y:S01]  /*00f0*/  ISETP.GE.AND P0, PT, R9.reuse, 0x100, PT ;  /* 0x000001000900780c */ /* 0x040fe20003f06270 */
[----:B-----5:R-:W-:Y:S01]  /*0100*/  IMAD.WIDE R2, R9, 0x4, R2 ;  /* 0x0000000409027825 */ /* 0x020fe200078e0202 */
[----:B------:R-:W-:-:S04]  /*0110*/  SHF.R.S32.HI R8, RZ, 0x4, R8 ;  /* 0x00000004ff087819 */ /* 0x000fc80000011408 */
[----:B------:R-:W-:-:S04]  /*0120*/  LEA.HI R0, R8, R8, RZ, 0x2 ;  /* 0x0000000808007211 */ /* 0x000fc800078f10ff */
[----:B------:R-:W-:Y:S01]  /*0130*/  LOP3.LUT R11, R0, 0xfffffffc, RZ, 0xc0, !PT ;  /* 0xfffffffc000b7812 */ /* 0x000fe200078ec0ff */
[----:B------:R-:W-:Y:S02]  /*0140*/  HFMA2.MMA R0, -RZ, RZ, 0, 0 ;  /* 0x00000000ff007435 */ /* 0x000fe400000001ff */
[----:B------:R-:W3:Y:S01]  /*0150*/  @!P0 LDG.E.64 R12, desc[UR4][R6.64] ;  /* 0x00000004060c8981 */ /* 0x000ee2000c1e1b00 */
[----:B------:R-:W-:Y:S02]  /*0160*/  IADD3 R11, R8, -R11, RZ ;  /* 0x8000000b080b7210 */ /* 0x000fe40007ffe0ff */
[----:B------:R-:W-:-:S03]  /*0170*/  CS2R R8, SRZ ;  /* 0x0000000000087805 */ /* 0x000fc6000001ff00 */
[----:B--2---:R-:W-:-:S03]  /*0180*/  IMAD.WIDE R4, R11, 0x4, R4 ;  /* 0x000000040b047825 */ /* 0x004fc600078e0204 */
[----:B------:R-:W2:Y:S01]  /*0190*/  @!P0 LDG.E.64 R8, desc[UR4][R2.64] ;  /* 0x0000000402088981 */ /* 0x000ea2000c1e1b00 */
[----:B------:R-:W-:-:S03]  /*01a0*/  IMAD.MOV.U32 R11, RZ, RZ, RZ ;  /* 0x000000ffff0b7224 */ /* 0x000fc600078e00ff */
[----:B------:R-:W2:Y:S04]  /*01b0*/  @!P0 LDG.E.EL R0, desc[UR4][R4.64] ;  /* 0x0000000404008981 */ /* 0x000ea8000c2e1900 */
[----:B------:R-:W4:Y:S01]  /*01c0*/  @!P0 LDG.E.EL R11, desc[UR4][R4.64] ;  /* 0x00000004040b8981 */ /* 0x000f22000c2e1900 */
[----:B--2---:R-:W-:Y:S01]  /*01d0*/  FADD R0, R0, R9 ;  /* 0x0000000900007221 */ /* 0x004fe20000000000 */
[----:B----4-:R-:W-:-:S03]  /*01e0*/  FADD R11, R11, R8 ;  /* 0x000000080b0b7221 */ /* 0x010fc60000000000 */
[----:B---3--:R-:W-:Y:S01]  /*01f0*/  FADD R13, R0, R13 ;  /* 0x0000000d000d7221 */ /* 0x008fe20000000000 */
[----:B------:R-:W-:Y:S01]  /*0200*/  FADD R12, R11, R12 ;  /* 0x0000000c0b0c7221 */ /* 0x000fe20000000000 */
[----:B------:R-:W-:Y:S06]  /*0210*/  @P0 EXIT ;  /* 0x000000000000094d */ /* 0x000fec0003800000 */
[----:B------:R-:W-:Y:S01]  /*0220*/  STG.E.64 desc[UR4][R2.64], R12 ;  /* 0x0000000c02007986 */ /* 0x000fe2000c101b04 */
[----:B------:R-:W-:Y:S05]  /*0230*/  EXIT ;  /* 0x000000000000794d */ /* 0x000fea0003800000 */
.L_x_0:
[----:B------:R-:W-:-:S00]  /*0240*/  BRA `(.L_x_0) ;  /* 0xfffffffc00fc7947 */ /* 0x000fc0000383ffff */
[----:B------:R-:W-:-:S00]  /*0250*/  NOP ;  /* 0x0000000000007918 */ /* 0x000fc00000000000 */
        /* <DEDUP_REMOVED lines=10> */
.L_x_1:


//--------------------- .nv.constant0.triton_poi_fused_add_convolution_8 --------------------------
	.section	.nv.constant0.triton_poi_fused_add_convolution_8,"a",@progbits
	.sectionflags	@""
	.align	4
.nv.constant0.triton_poi_fused_add_convolution_8:
	.zero		556
